//
// Generated by NVIDIA NVVM Compiler
//
// Compiler Build ID: CL-36424714
// Cuda compilation tools, release 13.0, V13.0.88
// Based on NVVM 20.0.0
//

.version 9.0
.target sm_100
.address_size 64

	// .globl	_Z10sumNumbersiPi

.visible .entry _Z10sumNumbersiPi(
	.param .u32 _Z10sumNumbersiPi_param_0,
	.param .u64 .ptr .align 1 _Z10sumNumbersiPi_param_1
)
{
	.reg .b32 	%r<4>;
	.reg .b64 	%rd<3>;

	ld.param.u64 	%rd1, [_Z10sumNumbersiPi_param_1];
	cvta.to.global.u64 	%rd2, %rd1;
	mov.u32 	%r1, %tid.x;
	add.s32 	%r2, %r1, 1;
	atom.global.add.u32 	%r3, [%rd2], %r2;
	ret;

}


// ===== COMPILED SASS (sm_100) =====

	.target	sm_100

	.elftype	@"ET_EXEC"


//--------------------- .note.nv.tkinfo           --------------------------
	.section	.note.nv.tkinfo,"",@"SHT_NOTE"
	.sectionflags	@"SHF_NOTE_NV_TKINFO"
	.tkinfo
        /*0018*/ 	.word	0x00000002
        /*0030*/ 	.string	""
        /*0030*/ 	.string	"ptxas"
        /*0030*/ 	.string	"Cuda compilation tools, release 13.0, V13.0.88"
        /*0030*/ 	.string	"Build cuda_13.0.r13.0/compiler.36424714_0"
        /*0030*/ 	.string	"-arch sm_100 -m 64 "



//--------------------- .note.nv.cuinfo           --------------------------
	.section	.note.nv.cuinfo,"",@"SHT_NOTE"
	.sectionflags	@"SHF_NOTE_NV_CUINFO"
        /*0018*/ 	.short	0x0002
        /*001a*/ 	.short	0x0064
        /*001c*/ 	.short	0x0082
	.zero		2


//--------------------- .nv.info                  --------------------------
	.section	.nv.info,"",@"SHT_CUDA_INFO"
	.align	4


	//----- nvinfo : EIATTR_REGCOUNT
	.align		4
        /*0000*/ 	.byte	0x04, 0x2f
        /*0002*/ 	.short	(.L_1 - .L_0)
	.align		4
.L_0:
        /*0004*/ 	.word	index@(_Z10sumNumbersiPi)
        /*0008*/ 	.word	0x00000008


	//----- nvinfo : EIATTR_FRAME_SIZE
	.align		4
.L_1:
        /*000c*/ 	.byte	0x04, 0x11
        /*000e*/ 	.short	(.L_3 - .L_2)
	.align		4
.L_2:
        /*0010*/ 	.word	index@(_Z10sumNumbersiPi)
        /*0014*/ 	.word	0x00000000


	//----- nvinfo : EIATTR_MIN_STACK_SIZE
	.align		4
.L_3:
        /*0018*/ 	.byte	0x04, 0x12
        /*001a*/ 	.short	(.L_5 - .L_4)
	.align		4
.L_4:
        /*001c*/ 	.word	index@(_Z10sumNumbersiPi)
        /*0020*/ 	.word	0x00000000
.L_5:


//--------------------- .nv.compat                --------------------------
	.section	.nv.compat,"",@"SHT_CUDA_COMPAT_INFO"
	.align	4
        /*0000*/ 	.byte	0x02, 0x09, 0x00, 0x00, 0x02, 0x02, 0x01, 0x00, 0x02, 0x05, 0x05, 0x00, 0x03, 0x07, 0x01, 0x01
        /*0010*/ 	.byte	0x02, 0x03, 0x00, 0x00, 0x02, 0x06, 0x01, 0x00, 0x04, 0x0b, 0x08, 0x00, 0x09, 0x00, 0x00, 0x00
        /*0020*/ 	.byte	0x00, 0x00, 0x00, 0x00


//--------------------- .nv.info._Z10sumNumbersiPi --------------------------
	.section	.nv.info._Z10sumNumbersiPi,"",@"SHT_CUDA_INFO"
	.sectionflags	@""
	.align	4


	//----- nvinfo : EIATTR_CUDA_API_VERSION
	.align		4
        /*0000*/ 	.byte	0x04, 0x37
        /*0002*/ 	.short	(.L_7 - .L_6)
.L_6:
        /*0004*/ 	.word	0x00000082


	//----- nvinfo : EIATTR_KPARAM_INFO
	.align		4
.L_7:
        /*0008*/ 	.byte	0x04, 0x17
        /*000a*/ 	.short	(.L_9 - .L_8)
.L_8:
        /*000c*/ 	.word	0x00000000
        /*0010*/ 	.short	0x0001
        /*0012*/ 	.short	0x0008
        /*0014*/ 	.byte	0x00, 0xf5, 0x21, 0x00


	//----- nvinfo : EIATTR_KPARAM_INFO
	.align		4
.L_9:
        /*0018*/ 	.byte	0x04, 0x17
        /*001a*/ 	.short	(.L_11 - .L_10)
.L_10:
        /*001c*/ 	.word	0x00000000
        /*0020*/ 	.short	0x0000
        /*0022*/ 	.short	0x0000
        /*0024*/ 	.byte	0x00, 0xf0, 0x11, 0x00


	//----- nvinfo : EIATTR_SPARSE_MMA_MASK
	.align		4
.L_11:
        /*0028*/ 	.byte	0x03, 0x50
        /*002a*/ 	.short	0x0000


	//----- nvinfo : EIATTR_MAXREG_COUNT
	.align		4
        /*002c*/ 	.byte	0x03, 0x1b
        /*002e*/ 	.short	0x00ff


	//----- nvinfo : EIATTR_MERCURY_ISA_VERSION
	.align		4
        /*0030*/ 	.byte	0x03, 0x5f
        /*0032*/ 	.short	0x0101


	//----- nvinfo : EIATTR_INT_WARP_WIDE_INSTR_OFFSETS
	.align		4
        /*0034*/ 	.byte	0x04, 0x31
        /*0036*/ 	.short	(.L_13 - .L_12)


	//   ....[0]....
.L_12:
        /*0038*/ 	.word	0x00000030


	//   ....[1]....
        /*003c*/ 	.word	0x00000080


	//----- nvinfo : EIATTR_VRC_CTA_INIT_COUNT
	.align		4
.L_13:
        /*0040*/ 	.byte	0x02, 0x4a
	.zero		1
	.zero		1


	//----- nvinfo : EIATTR_EXIT_INSTR_OFFSETS
	.align		4
        /*0044*/ 	.byte	0x04, 0x1c
        /*0046*/ 	.short	(.L_15 - .L_14)


	//   ....[0]....
.L_14:
        /*0048*/ 	.word	0x000000c0


	//----- nvinfo : EIATTR_CBANK_PARAM_SIZE
	.align		4
.L_15:
        /*004c*/ 	.byte	0x03, 0x19
        /*004e*/ 	.short	0x0010


	//----- nvinfo : EIATTR_PARAM_CBANK
	.align		4
        /*0050*/ 	.byte	0x04, 0x0a
        /*0052*/ 	.short	(.L_17 - .L_16)
	.align		4
.L_16:
        /*0054*/ 	.word	index@(.nv.constant0._Z10sumNumbersiPi)
        /*0058*/ 	.short	0x0380
        /*005a*/ 	.short	0x0010


	//----- nvinfo : EIATTR_SW_WAR
	.align		4
.L_17:
        /*005c*/ 	.byte	0x04, 0x36
        /*005e*/ 	.short	(.L_19 - .L_18)
.L_18:
        /*0060*/ 	.word	0x00000008
.L_19:


//--------------------- .nv.callgraph             --------------------------
	.section	.nv.callgraph,"",@"SHT_CUDA_CALLGRAPH"
	.align	4
	.sectionentsize	8
	.align		4
        /*0000*/ 	.word	0x00000000
	.align		4
        /*0004*/ 	.word	0xffffffff
	.align		4
        /*0008*/ 	.word	0x00000000
	.align		4
        /*000c*/ 	.word	0xfffffffe
	.align		4
        /*0010*/ 	.word	0x00000000
	.align		4
        /*0014*/ 	.word	0xfffffffd
	.align		4
        /*0018*/ 	.word	0x00000000
	.align		4
        /*001c*/ 	.word	0xfffffffc


//--------------------- .text._Z10sumNumbersiPi   --------------------------
	.section	.text._Z10sumNumbersiPi,"ax",@progbits
	.align	128
        .global         _Z10sumNumbersiPi
        .type           _Z10sumNumbersiPi,@function
        .size           _Z10sumNumbersiPi,(.L_x_1 - _Z10sumNumbersiPi)
        .other          _Z10sumNumbersiPi,@"STO_CUDA_ENTRY STV_DEFAULT"
_Z10sumNumbersiPi:
.text._Z10sumNumbersiPi:
[----:B------:R-:W-:Y:S01]  /*0000*/  LDC R1, c[0x0][0x37c] ;  /* 0x0000df00ff017b82 */ /* 0x000fe20000000800 */
[----:B------:R-:W0:Y:S07]  /*0010*/  S2R R0, SR_TID.X ;  /* 0x0000000000007919 */ /* 0x000e2e0000002100 */
[----:B------:R-:W1:Y:S01]  /*0020*/  LDC.64 R2, c[0x0][0x388] ;  /* 0x0000e200ff027b82 */ /* 0x000e620000000a00 */
[----:B------:R-:W-:Y:S01]  /*0030*/  VOTEU.ANY UR4, UPT, PT ;  /* 0x0000000000047886 */ /* 0x000fe200038e0100 */
[----:B------:R-:W1:Y:S01]  /*0040*/  LDCU.64 UR6, c[0x0][0x358] ;  /* 0x00006b00ff0677ac */ /* 0x000e620008000a00 */
[----:B------:R-:W2:Y:S01]  /*0050*/  S2R R4, SR_LANEID ;  /* 0x0000000000047919 */ /* 0x000ea20000000000 */
[----:B------:R-:W-:Y:S01]  /*0060*/  UFLO.U32 UR4, UR4 ;  /* 0x00000004000472bd */ /* 0x000fe200080e0000 */
[----:B0-----:R-:W-:-:S04]  /*0070*/  VIADD R0, R0, 0x1 ;  /* 0x0000000100007836 */ /* 0x001fc80000000000 */
[----:B------:R-:W0:Y:S01]  /*0080*/  REDUX.SUM UR5, R0 ;  /* 0x00000000000573c4 */ /* 0x000e22000000c000 */
[----:B--2---:R-:W-:Y:S02]  /*0090*/  ISETP.EQ.U32.AND P0, PT, R4, UR4, PT ;  /* 0x0000000404007c0c */ /* 0x004fe4000bf02070 */
[----:B0-----:R-:W-:-:S11]  /*00a0*/  MOV R5, UR5 ;  /* 0x0000000500057c02 */ /* 0x001fd60008000f00 */
[----:B-1----:R-:W-:Y:S01]  /*00b0*/  @P0 REDG.E.ADD.STRONG.GPU desc[UR6][R2.64], R5 ;  /* 0x000000050200098e */ /* 0x002fe2000c12e106 */
[----:B------:R-:W-:Y:S05]  /*00c0*/  EXIT ;  /* 0x000000000000794d */ /* 0x000fea0003800000 */
.L_x_0:
[----:B------:R-:W-:-:S00]  /*00d0*/  BRA `(.L_x_0) ;  /* 0xfffffffc00fc7947 */ /* 0x000fc0000383ffff */
[----:B------:R-:W-:-:S00]  /*00e0*/  NOP ;  /* 0x0000000000007918 */ /* 0x000fc00000000000 */
        /* <DEDUP_REMOVED lines=9> */
.L_x_1:


//--------------------- .nv.shared.reserved.0     --------------------------
	.section	.nv.shared.reserved.0,"aw",@nobits
	.weak		__nv_reservedSMEM_offset_0_alias
	.size		__nv_reservedSMEM_offset_0_alias, 0, 64
	.other		__nv_reservedSMEM_offset_0_alias,@"STO_CUDA_RESERVED_SHARED STV_DEFAULT"
__nv_reservedSMEM_offset_0_alias:
	.zero		0
	.zero		64


//--------------------- .nv.constant0._Z10sumNumbersiPi --------------------------
	.section	.nv.constant0._Z10sumNumbersiPi,"a",@progbits
	.sectionflags	@""
	.align	4
.nv.constant0._Z10sumNumbersiPi:
	.zero		912


//--------------------- SYMBOLS --------------------------

	.type		.nv.reservedSmem.offset0,@object
	.size		.nv.reservedSmem.offset0,0x4
